//
// Generated by NVIDIA NVVM Compiler
//
// Compiler Build ID: CL-36424714
// Cuda compilation tools, release 13.0, V13.0.88
// Based on NVVM 20.0.0
//

.version 9.0
.target sm_100
.address_size 64

	// .globl	_Z7kernel1PKdPd

.visible .entry _Z7kernel1PKdPd(
	.param .u64 .ptr .align 1 _Z7kernel1PKdPd_param_0,
	.param .u64 .ptr .align 1 _Z7kernel1PKdPd_param_1
)
{
	.reg .b32 	%r<35>;
	.reg .b64 	%rd<19>;
	.reg .b64 	%fd<13>;

	ld.param.u64 	%rd1, [_Z7kernel1PKdPd_param_0];
	ld.param.u64 	%rd2, [_Z7kernel1PKdPd_param_1];
	cvta.to.global.u64 	%rd3, %rd2;
	cvta.to.global.u64 	%rd4, %rd1;
	mov.u32 	%r1, %ctaid.x;
	shl.b32 	%r2, %r1, 5;
	mov.u32 	%r3, %tid.x;
	add.s32 	%r4, %r2, %r3;
	mov.u32 	%r5, %ctaid.y;
	shl.b32 	%r6, %r5, 5;
	mov.u32 	%r7, %tid.y;
	add.s32 	%r8, %r6, %r7;
	mov.u32 	%r9, %ctaid.z;
	shl.b32 	%r10, %r9, 5;
	mov.u32 	%r11, %tid.z;
	add.s32 	%r12, %r10, %r11;
	mov.u32 	%r13, %ntid.x;
	shl.b32 	%r14, %r13, 5;
	mov.u32 	%r15, %ntid.y;
	mul.lo.s32 	%r16, %r15, %r14;
	shl.b32 	%r17, %r16, 5;
	add.s32 	%r18, %r12, -1;
	mul.lo.s32 	%r19, %r18, %r17;
	mul.lo.s32 	%r20, %r8, %r14;
	add.s32 	%r21, %r20, %r4;
	add.s32 	%r22, %r21, %r19;
	mul.wide.u32 	%rd5, %r22, 8;
	add.s64 	%rd6, %rd4, %rd5;
	ld.global.f64 	%fd1, [%rd6];
	shl.b32 	%r23, %r16, 6;
	add.s32 	%r24, %r19, %r23;
	add.s32 	%r25, %r21, %r24;
	mul.wide.u32 	%rd7, %r25, 8;
	add.s64 	%rd8, %rd4, %rd7;
	ld.global.f64 	%fd2, [%rd8];
	add.f64 	%fd3, %fd1, %fd2;
	sub.s32 	%r26, %r24, %r17;
	sub.s32 	%r27, %r20, %r14;
	add.s32 	%r28, %r26, %r4;
	add.s32 	%r29, %r28, %r27;
	mul.wide.u32 	%rd9, %r29, 8;
	add.s64 	%rd10, %rd4, %rd9;
	ld.global.f64 	%fd4, [%rd10];
	add.f64 	%fd5, %fd3, %fd4;
	shl.b32 	%r30, %r13, 6;
	add.s32 	%r31, %r29, %r30;
	mul.wide.u32 	%rd11, %r31, 8;
	add.s64 	%rd12, %rd4, %rd11;
	ld.global.f64 	%fd6, [%rd12];
	add.f64 	%fd7, %fd5, %fd6;
	add.s32 	%r32, %r22, %r17;
	add.s32 	%r33, %r32, 1;
	mul.wide.u32 	%rd13, %r33, 8;
	add.s64 	%rd14, %rd4, %rd13;
	ld.global.f64 	%fd8, [%rd14];
	add.f64 	%fd9, %fd7, %fd8;
	add.s32 	%r34, %r32, -1;
	mul.wide.u32 	%rd15, %r34, 8;
	add.s64 	%rd16, %rd4, %rd15;
	ld.global.f64 	%fd10, [%rd16];
	add.f64 	%fd11, %fd9, %fd10;
	mul.f64 	%fd12, %fd11, 0d3FE999999999999A;
	mul.wide.u32 	%rd17, %r32, 8;
	add.s64 	%rd18, %rd3, %rd17;
	st.global.f64 	[%rd18], %fd12;
	ret;

}
	// .globl	_Z7kernel2v
.visible .entry _Z7kernel2v()
{


	ret;

}


// ===== COMPILED SASS (sm_100) =====

	.target	sm_100

	.elftype	@"ET_EXEC"


//--------------------- .note.nv.tkinfo           --------------------------
	.section	.note.nv.tkinfo,"",@"SHT_NOTE"
	.sectionflags	@"SHF_NOTE_NV_TKINFO"
	.tkinfo
        /*0018*/ 	.word	0x00000002
        /*0030*/ 	.string	""
        /*0030*/ 	.string	"ptxas"
        /*0030*/ 	.string	"Cuda compilation tools, release 13.0, V13.0.88"
        /*0030*/ 	.string	"Build cuda_13.0.r13.0/compiler.36424714_0"
        /*0030*/ 	.string	"-arch sm_100 -m 64 "



//--------------------- .note.nv.cuinfo           --------------------------
	.section	.note.nv.cuinfo,"",@"SHT_NOTE"
	.sectionflags	@"SHF_NOTE_NV_CUINFO"
        /*0018*/ 	.short	0x0002
        /*001a*/ 	.short	0x0064
        /*001c*/ 	.short	0x0082
	.zero		2


//--------------------- .nv.info                  --------------------------
	.section	.nv.info,"",@"SHT_CUDA_INFO"
	.align	4


	//----- nvinfo : EIATTR_REGCOUNT
	.align		4
        /*0000*/ 	.byte	0x04, 0x2f
        /*0002*/ 	.short	(.L_1 - .L_0)
	.align		4
.L_0:
        /*0004*/ 	.word	index@(_Z7kernel1PKdPd)
        /*0008*/ 	.word	0x00000014


	//----- nvinfo : EIATTR_FRAME_SIZE
	.align		4
.L_1:
        /*000c*/ 	.byte	0x04, 0x11
        /*000e*/ 	.short	(.L_3 - .L_2)
	.align		4
.L_2:
        /*0010*/ 	.word	index@(_Z7kernel1PKdPd)
        /*0014*/ 	.word	0x00000000


	//----- nvinfo : EIATTR_REGCOUNT
	.align		4
.L_3:
        /*0018*/ 	.byte	0x04, 0x2f
        /*001a*/ 	.short	(.L_5 - .L_4)
	.align		4
.L_4:
        /*001c*/ 	.word	index@(_Z7kernel2v)
        /*0020*/ 	.word	0x00000004


	//----- nvinfo : EIATTR_FRAME_SIZE
	.align		4
.L_5:
        /*0024*/ 	.byte	0x04, 0x11
        /*0026*/ 	.short	(.L_7 - .L_6)
	.align		4
.L_6:
        /*0028*/ 	.word	index@(_Z7kernel2v)
        /*002c*/ 	.word	0x00000000


	//----- nvinfo : EIATTR_MIN_STACK_SIZE
	.align		4
.L_7:
        /*0030*/ 	.byte	0x04, 0x12
        /*0032*/ 	.short	(.L_9 - .L_8)
	.align		4
.L_8:
        /*0034*/ 	.word	index@(_Z7kernel2v)
        /*0038*/ 	.word	0x00000000


	//----- nvinfo : EIATTR_MIN_STACK_SIZE
	.align		4
.L_9:
        /*003c*/ 	.byte	0x04, 0x12
        /*003e*/ 	.short	(.L_11 - .L_10)
	.align		4
.L_10:
        /*0040*/ 	.word	index@(_Z7kernel1PKdPd)
        /*0044*/ 	.word	0x00000000
.L_11:


//--------------------- .nv.compat                --------------------------
	.section	.nv.compat,"",@"SHT_CUDA_COMPAT_INFO"
	.align	4
        /*0000*/ 	.byte	0x02, 0x09, 0x00, 0x00, 0x02, 0x02, 0x01, 0x00, 0x02, 0x05, 0x05, 0x00, 0x03, 0x07, 0x01, 0x01
        /*0010*/ 	.byte	0x02, 0x03, 0x00, 0x00, 0x02, 0x06, 0x01, 0x00, 0x04, 0x0b, 0x08, 0x00, 0x01, 0x00, 0x00, 0x00
        /*0020*/ 	.byte	0x00, 0x00, 0x00, 0x00


//--------------------- .nv.info._Z7kernel2v      --------------------------
	.section	.nv.info._Z7kernel2v,"",@"SHT_CUDA_INFO"
	.sectionflags	@""
	.align	4


	//----- nvinfo : EIATTR_CUDA_API_VERSION
	.align		4
        /*0000*/ 	.byte	0x04, 0x37
        /*0002*/ 	.short	(.L_13 - .L_12)
.L_12:
        /*0004*/ 	.word	0x00000082


	//----- nvinfo : EIATTR_SPARSE_MMA_MASK
	.align		4
.L_13:
        /*0008*/ 	.byte	0x03, 0x50
        /*000a*/ 	.short	0x0000


	//----- nvinfo : EIATTR_MAXREG_COUNT
	.align		4
        /*000c*/ 	.byte	0x03, 0x1b
        /*000e*/ 	.short	0x00ff


	//----- nvinfo : EIATTR_MERCURY_ISA_VERSION
	.align		4
        /*0010*/ 	.byte	0x03, 0x5f
        /*0012*/ 	.short	0x0101


	//----- nvinfo : EIATTR_VRC_CTA_INIT_COUNT
	.align		4
        /*0014*/ 	.byte	0x02, 0x4a
	.zero		1
	.zero		1


	//----- nvinfo : EIATTR_EXIT_INSTR_OFFSETS
	.align		4
        /*0018*/ 	.byte	0x04, 0x1c
        /*001a*/ 	.short	(.L_15 - .L_14)


	//   ....[0]....
.L_14:
        /*001c*/ 	.word	0x00000010


	//----- nvinfo : EIATTR_SW_WAR
	.align		4
.L_15:
        /*0020*/ 	.byte	0x04, 0x36
        /*0022*/ 	.short	(.L_17 - .L_16)
.L_16:
        /*0024*/ 	.word	0x00000008
.L_17:


//--------------------- .nv.info._Z7kernel1PKdPd  --------------------------
	.section	.nv.info._Z7kernel1PKdPd,"",@"SHT_CUDA_INFO"
	.sectionflags	@""
	.align	4


	//----- nvinfo : EIATTR_CUDA_API_VERSION
	.align		4
        /*0000*/ 	.byte	0x04, 0x37
        /*0002*/ 	.short	(.L_19 - .L_18)
.L_18:
        /*0004*/ 	.word	0x00000082


	//----- nvinfo : EIATTR_KPARAM_INFO
	.align		4
.L_19:
        /*0008*/ 	.byte	0x04, 0x17
        /*000a*/ 	.short	(.L_21 - .L_20)
.L_20:
        /*000c*/ 	.word	0x00000000
        /*0010*/ 	.short	0x0001
        /*0012*/ 	.short	0x0008
        /*0014*/ 	.byte	0x00, 0xf5, 0x21, 0x00


	//----- nvinfo : EIATTR_KPARAM_INFO
	.align		4
.L_21:
        /*0018*/ 	.byte	0x04, 0x17
        /*001a*/ 	.short	(.L_23 - .L_22)
.L_22:
        /*001c*/ 	.word	0x00000000
        /*0020*/ 	.short	0x0000
        /*0022*/ 	.short	0x0000
        /*0024*/ 	.byte	0x00, 0xf5, 0x21, 0x00


	//----- nvinfo : EIATTR_SPARSE_MMA_MASK
	.align		4
.L_23:
        /*0028*/ 	.byte	0x03, 0x50
        /*002a*/ 	.short	0x0000


	//----- nvinfo : EIATTR_MAXREG_COUNT
	.align		4
        /*002c*/ 	.byte	0x03, 0x1b
        /*002e*/ 	.short	0x00ff


	//----- nvinfo : EIATTR_MERCURY_ISA_VERSION
	.align		4
        /*0030*/ 	.byte	0x03, 0x5f
        /*0032*/ 	.short	0x0101


	//----- nvinfo : EIATTR_VRC_CTA_INIT_COUNT
	.align		4
        /*0034*/ 	.byte	0x02, 0x4a
	.zero		1
	.zero		1


	//----- nvinfo : EIATTR_EXIT_INSTR_OFFSETS
	.align		4
        /*0038*/ 	.byte	0x04, 0x1c
        /*003a*/ 	.short	(.L_25 - .L_24)


	//   ....[0]....
.L_24:
        /*003c*/ 	.word	0x00000350


	//----- nvinfo : EIATTR_CBANK_PARAM_SIZE
	.align		4
.L_25:
        /*0040*/ 	.byte	0x03, 0x19
        /*0042*/ 	.short	0x0010


	//----- nvinfo : EIATTR_PARAM_CBANK
	.align		4
        /*0044*/ 	.byte	0x04, 0x0a
        /*0046*/ 	.short	(.L_27 - .L_26)
	.align		4
.L_26:
        /*0048*/ 	.word	index@(.nv.constant0._Z7kernel1PKdPd)
        /*004c*/ 	.short	0x0380
        /*004e*/ 	.short	0x0010


	//----- nvinfo : EIATTR_SW_WAR
	.align		4
.L_27:
        /*0050*/ 	.byte	0x04, 0x36
        /*0052*/ 	.short	(.L_29 - .L_28)
.L_28:
        /*0054*/ 	.word	0x00000008
.L_29:


//--------------------- .nv.callgraph             --------------------------
	.section	.nv.callgraph,"",@"SHT_CUDA_CALLGRAPH"
	.align	4
	.sectionentsize	8
	.align		4
        /*0000*/ 	.word	0x00000000
	.align		4
        /*0004*/ 	.word	0xffffffff
	.align		4
        /*0008*/ 	.word	0x00000000
	.align		4
        /*000c*/ 	.word	0xfffffffe
	.align		4
        /*0010*/ 	.word	0x00000000
	.align		4
        /*0014*/ 	.word	0xfffffffd
	.align		4
        /*0018*/ 	.word	0x00000000
	.align		4
        /*001c*/ 	.word	0xfffffffc


//--------------------- .text._Z7kernel2v         --------------------------
	.section	.text._Z7kernel2v,"ax",@progbits
	.align	128
        .global         _Z7kernel2v
        .type           _Z7kernel2v,@function
        .size           _Z7kernel2v,(.L_x_2 - _Z7kernel2v)
        .other          _Z7kernel2v,@"STO_CUDA_ENTRY STV_DEFAULT"
_Z7kernel2v:
.text._Z7kernel2v:
[----:B------:R-:W-:Y:S01]  /*0000*/  LDC R1, c[0x0][0x37c] ;  /* 0x0000df00ff017b82 */ /* 0x000fe20000000800 */
[----:B------:R-:W-:Y:S05]  /*0010*/  EXIT ;  /* 0x000000000000794d */ /* 0x000fea0003800000 */
.L_x_0:
[----:B------:R-:W-:-:S00]  /*0020*/  BRA `(.L_x_0) ;  /* 0xfffffffc00fc7947 */ /* 0x000fc0000383ffff */
[----:B------:R-:W-:-:S00]  /*0030*/  NOP ;  /* 0x0000000000007918 */ /* 0x000fc00000000000 */
        /* <DEDUP_REMOVED lines=12> */
.L_x_2:


//--------------------- .text._Z7kernel1PKdPd     --------------------------
	.section	.text._Z7kernel1PKdPd,"ax",@progbits
	.align	128
        .global         _Z7kernel1PKdPd
        .type           _Z7kernel1PKdPd,@function
        .size           _Z7kernel1PKdPd,(.L_x_3 - _Z7kernel1PKdPd)
        .other          _Z7kernel1PKdPd,@"STO_CUDA_ENTRY STV_DEFAULT"
_Z7kernel1PKdPd:
.text._Z7kernel1PKdPd:
[----:B------:R-:W-:Y:S01]  /*0000*/  LDC R1, c[0x0][0x37c] ;  /* 0x0000df00ff017b82 */ /* 0x000fe20000000800 */
[----:B------:R-:W0:Y:S07]  /*0010*/  S2R R0, SR_CTAID.Z ;  /* 0x0000000000007919 */ /* 0x000e2e0000002700 */
[----:B------:R-:W1:Y:S01]  /*0020*/  LDC R8, c[0x0][0x360] ;  /* 0x0000d800ff087b82 */ /* 0x000e620000000800 */
[----:B------:R-:W2:Y:S01]  /*0030*/  LDCU UR4, c[0x0][0x364] ;  /* 0x00006c80ff0477ac */ /* 0x000ea20008000800 */
[----:B------:R-:W0:Y:S01]  /*0040*/  S2R R5, SR_TID.Z ;  /* 0x0000000000057919 */ /* 0x000e220000002300 */
[----:B------:R-:W3:Y:S01]  /*0050*/  S2R R3, SR_CTAID.X ;  /* 0x0000000000037919 */ /* 0x000ee20000002500 */
[----:B------:R-:W3:Y:S01]  /*0060*/  S2R R2, SR_TID.X ;  /* 0x0000000000027919 */ /* 0x000ee20000002100 */
[----:B------:R-:W4:Y:S01]  /*0070*/  S2R R10, SR_CTAID.Y ;  /* 0x00000000000a7919 */ /* 0x000f220000002600 */
[----:B------:R-:W4:Y:S01]  /*0080*/  S2R R11, SR_TID.Y ;  /* 0x00000000000b7919 */ /* 0x000f220000002200 */
[----:B-1----:R-:W-:-:S05]  /*0090*/  SHF.L.U32 R7, R8, 0x5, RZ ;  /* 0x0000000508077819 */ /* 0x002fca00000006ff */
[----:B--2---:R-:W-:Y:S01]  /*00a0*/  IMAD R6, R7, UR4, RZ ;  /* 0x0000000407067c24 */ /* 0x004fe2000f8e02ff */
[----:B------:R-:W1:Y:S01]  /*00b0*/  LDCU.64 UR4, c[0x0][0x358] ;  /* 0x00006b00ff0477ac */ /* 0x000e620008000a00 */
[----:B0-----:R-:W-:Y:S02]  /*00c0*/  LEA R0, R0, R5, 0x5 ;  /* 0x0000000500007211 */ /* 0x001fe400078e28ff */
[----:B------:R-:W0:Y:S02]  /*00d0*/  LDC.64 R4, c[0x0][0x380] ;  /* 0x0000e000ff047b82 */ /* 0x000e240000000a00 */
[----:B------:R-:W-:Y:S02]  /*00e0*/  IADD3 R9, PT, PT, R0, -0x1, RZ ;  /* 0xffffffff00097810 */ /* 0x000fe40007ffe0ff */
[----:B------:R-:W-:Y:S02]  /*00f0*/  SHF.L.U32 R0, R6, 0x5, RZ ;  /* 0x0000000506007819 */ /* 0x000fe400000006ff */
[----:B---3--:R-:W-:-:S03]  /*0100*/  LEA R3, R3, R2, 0x5 ;  /* 0x0000000203037211 */ /* 0x008fc600078e28ff */
[----:B------:R-:W-:Y:S01]  /*0110*/  IMAD R9, R0, R9, RZ ;  /* 0x0000000900097224 */ /* 0x000fe200078e02ff */
[----:B----4-:R-:W-:-:S03]  /*0120*/  LEA R2, R10, R11, 0x5 ;  /* 0x0000000b0a027211 */ /* 0x010fc600078e28ff */
[----:B------:R-:W-:Y:S02]  /*0130*/  IMAD R11, R6, 0x40, R9 ;  /* 0x00000040060b7824 */ /* 0x000fe400078e0209 */
[----:B------:R-:W-:-:S05]  /*0140*/  IMAD R10, R2, R7, R3 ;  /* 0x00000007020a7224 */ /* 0x000fca00078e0203 */
[----:B------:R-:W-:Y:S02]  /*0150*/  IADD3 R13, PT, PT, R9, R10, RZ ;  /* 0x0000000a090d7210 */ /* 0x000fe40007ffe0ff */
[----:B------:R-:W-:Y:S01]  /*0160*/  IADD3 R9, PT, PT, R10, R11, RZ ;  /* 0x0000000b0a097210 */ /* 0x000fe20007ffe0ff */
[----:B------:R-:W-:Y:S01]  /*0170*/  IMAD R10, R2, R7, -R7 ;  /* 0x00000007020a7224 */ /* 0x000fe200078e0a07 */
[----:B------:R-:W-:Y:S01]  /*0180*/  IADD3 R11, PT, PT, R3, R11, -R0 ;  /* 0x0000000b030b7210 */ /* 0x000fe20007ffe800 */
[----:B0-----:R-:W-:-:S04]  /*0190*/  IMAD.WIDE.U32 R2, R13, 0x8, R4 ;  /* 0x000000080d027825 */ /* 0x001fc800078e0004 */
[--C-:B------:R-:W-:Y:S01]  /*01a0*/  IMAD.WIDE.U32 R6, R9, 0x8, R4.reuse ;  /* 0x0000000809067825 */ /* 0x100fe200078e0004 */
[----:B------:R-:W-:Y:S01]  /*01b0*/  IADD3 R9, PT, PT, R10, R11, RZ ;  /* 0x0000000b0a097210 */ /* 0x000fe20007ffe0ff */
[----:B-1----:R-:W2:Y:S04]  /*01c0*/  LDG.E.64 R2, desc[UR4][R2.64] ;  /* 0x0000000402027981 */ /* 0x002ea8000c1e1b00 */
[----:B------:R-:W2:Y:S01]  /*01d0*/  LDG.E.64 R6, desc[UR4][R6.64] ;  /* 0x0000000406067981 */ /* 0x000ea2000c1e1b00 */
[----:B------:R-:W-:Y:S01]  /*01e0*/  IMAD.WIDE.U32 R10, R9, 0x8, R4 ;  /* 0x00000008090a7825 */ /* 0x000fe200078e0004 */
[----:B------:R-:W-:-:S03]  /*01f0*/  IADD3 R0, PT, PT, R0, R13, RZ ;  /* 0x0000000d00007210 */ /* 0x000fc60007ffe0ff */
[----:B------:R-:W-:Y:S02]  /*0200*/  IMAD R15, R8, 0x40, R9 ;  /* 0x00000040080f7824 */ /* 0x000fe400078e0209 */
[----:B------:R-:W3:Y:S02]  /*0210*/  LDG.E.64 R8, desc[UR4][R10.64] ;  /* 0x000000040a087981 */ /* 0x000ee4000c1e1b00 */
[----:B------:R-:W-:Y:S01]  /*0220*/  IMAD.WIDE.U32 R12, R15, 0x8, R4 ;  /* 0x000000080f0c7825 */ /* 0x000fe200078e0004 */
[----:B------:R-:W-:-:S05]  /*0230*/  IADD3 R15, PT, PT, R0, 0x1, RZ ;  /* 0x00000001000f7810 */ /* 0x000fca0007ffe0ff */
[----:B------:R-:W4:Y:S01]  /*0240*/  LDG.E.64 R12, desc[UR4][R12.64] ;  /* 0x000000040c0c7981 */ /* 0x000f22000c1e1b00 */
[----:B------:R-:W-:Y:S01]  /*0250*/  IMAD.WIDE.U32 R14, R15, 0x8, R4 ;  /* 0x000000080f0e7825 */ /* 0x000fe200078e0004 */
[----:B------:R-:W-:-:S05]  /*0260*/  IADD3 R17, PT, PT, R0, -0x1, RZ ;  /* 0xffffffff00117810 */ /* 0x000fca0007ffe0ff */
[----:B------:R-:W5:Y:S01]  /*0270*/  LDG.E.64 R14, desc[UR4][R14.64] ;  /* 0x000000040e0e7981 */ /* 0x000f62000c1e1b00 */
[----:B------:R-:W-:-:S06]  /*0280*/  IMAD.WIDE.U32 R4, R17, 0x8, R4 ;  /* 0x0000000811047825 */ /* 0x000fcc00078e0004 */
[----:B------:R-:W5:Y:S01]  /*0290*/  LDG.E.64 R4, desc[UR4][R4.64] ;  /* 0x0000000404047981 */ /* 0x000f62000c1e1b00 */
[----:B------:R-:W-:Y:S01]  /*02a0*/  UMOV UR6, 0x9999999a ;  /* 0x9999999a00067882 */ /* 0x000fe20000000000 */
[----:B------:R-:W-:Y:S01]  /*02b0*/  UMOV UR7, 0x3fe99999 ;  /* 0x3fe9999900077882 */ /* 0x000fe20000000000 */
[----:B--2---:R-:W-:Y:S01]  /*02c0*/  DADD R2, R2, R6 ;  /* 0x0000000002027229 */ /* 0x004fe20000000006 */
[----:B------:R-:W0:Y:S07]  /*02d0*/  LDC.64 R6, c[0x0][0x388] ;  /* 0x0000e200ff067b82 */ /* 0x000e2e0000000a00 */
[----:B---3--:R-:W-:-:S08]  /*02e0*/  DADD R2, R2, R8 ;  /* 0x0000000002027229 */ /* 0x008fd00000000008 */
[----:B----4-:R-:W-:-:S08]  /*02f0*/  DADD R2, R2, R12 ;  /* 0x0000000002027229 */ /* 0x010fd0000000000c */
[----:B-----5:R-:W-:Y:S01]  /*0300*/  DADD R2, R2, R14 ;  /* 0x0000000002027229 */ /* 0x020fe2000000000e */
[----:B0-----:R-:W-:-:S07]  /*0310*/  IMAD.WIDE.U32 R6, R0, 0x8, R6 ;  /* 0x0000000800067825 */ /* 0x001fce00078e0006 */
[----:B------:R-:W-:-:S08]  /*0320*/  DADD R2, R2, R4 ;  /* 0x0000000002027229 */ /* 0x000fd00000000004 */
[----:B------:R-:W-:-:S07]  /*0330*/  DMUL R2, R2, UR6 ;  /* 0x0000000602027c28 */ /* 0x000fce0008000000 */
[----:B------:R-:W-:Y:S01]  /*0340*/  STG.E.64 desc[UR4][R6.64], R2 ;  /* 0x0000000206007986 */ /* 0x000fe2000c101b04 */
[----:B------:R-:W-:Y:S05]  /*0350*/  EXIT ;  /* 0x000000000000794d */ /* 0x000fea0003800000 */
.L_x_1:
        /* <DEDUP_REMOVED lines=10> */
.L_x_3:


//--------------------- .nv.shared.reserved.0     --------------------------
	.section	.nv.shared.reserved.0,"aw",@nobits
	.weak		__nv_reservedSMEM_offset_0_alias
	.size		__nv_reservedSMEM_offset_0_alias, 0, 64
	.other		__nv_reservedSMEM_offset_0_alias,@"STO_CUDA_RESERVED_SHARED STV_DEFAULT"
__nv_reservedSMEM_offset_0_alias:
	.zero		0
	.zero		64


//--------------------- .nv.constant0._Z7kernel2v --------------------------
	.section	.nv.constant0._Z7kernel2v,"a",@progbits
	.sectionflags	@""
	.align	4
.nv.constant0._Z7kernel2v:
	.zero		896


//--------------------- .nv.constant0._Z7kernel1PKdPd --------------------------
	.section	.nv.constant0._Z7kernel1PKdPd,"a",@progbits
	.sectionflags	@""
	.align	4
.nv.constant0._Z7kernel1PKdPd:
	.zero		912


//--------------------- SYMBOLS --------------------------

	.type		.nv.reservedSmem.offset0,@object
	.size		.nv.reservedSmem.offset0,0x4
